//
// Generated by NVIDIA NVVM Compiler
//
// Compiler Build ID: CL-36424714
// Cuda compilation tools, release 13.0, V13.0.88
// Based on NVVM 20.0.0
//

.version 9.0
.target sm_100
.address_size 64

	// .globl	_Z4initPiii

.visible .entry _Z4initPiii(
	.param .u64 .ptr .align 1 _Z4initPiii_param_0,
	.param .u32 _Z4initPiii_param_1,
	.param .u32 _Z4initPiii_param_2
)
{
	.reg .pred 	%p<21>;
	.reg .b32 	%r<76>;
	.reg .b64 	%rd<22>;

	ld.param.u64 	%rd11, [_Z4initPiii_param_0];
	ld.param.u32 	%r38, [_Z4initPiii_param_1];
	ld.param.u32 	%r39, [_Z4initPiii_param_2];
	cvta.to.global.u64 	%rd1, %rd11;
	setp.lt.s32 	%p1, %r38, 2;
	@%p1 bra 	$L__BB0_28;
	mov.u32 	%r1, %tid.x;
	mov.u32 	%r41, %ctaid.x;
	mov.u32 	%r42, %ntid.x;
	mul.lo.s32 	%r2, %r41, %r42;
	add.s32 	%r3, %r38, -1;
	add.s32 	%r43, %r38, -2;
	and.b32  	%r4, %r3, 3;
	setp.lt.u32 	%p2, %r43, 3;
	mov.b32 	%r71, 2;
	@%p2 bra 	$L__BB0_21;
	add.s32 	%r69, %r1, %r2;
	and.b32  	%r45, %r3, -4;
	neg.s32 	%r68, %r45;
	add.s32 	%r67, %r69, 5;
	add.s64 	%rd20, %rd1, 12;
	add.s32 	%r66, %r69, 3;
	mov.b32 	%r70, 3;
$L__BB0_3:
	mul.wide.s32 	%rd12, %r67, 4;
	add.s64 	%rd4, %rd1, %rd12;
	mul.wide.s32 	%rd13, %r66, 4;
	add.s64 	%rd5, %rd1, %rd13;
	ld.global.u32 	%r46, [%rd20+-4];
	setp.ne.s32 	%p3, %r46, 0;
	@%p3 bra 	$L__BB0_7;
	add.s32 	%r14, %r69, 3;
	setp.ge.s32 	%p4, %r14, %r39;
	@%p4 bra 	$L__BB0_7;
	add.s32 	%r47, %r70, -1;
	rem.s32 	%r48, %r14, %r47;
	setp.ne.s32 	%p5, %r48, 0;
	@%p5 bra 	$L__BB0_7;
	mov.b32 	%r49, 1;
	st.global.u32 	[%rd5], %r49;
$L__BB0_7:
	ld.global.u32 	%r50, [%rd20];
	setp.ne.s32 	%p6, %r50, 0;
	@%p6 bra 	$L__BB0_11;
	add.s32 	%r15, %r69, 4;
	setp.ge.s32 	%p7, %r15, %r39;
	@%p7 bra 	$L__BB0_11;
	rem.s32 	%r51, %r15, %r70;
	setp.ne.s32 	%p8, %r51, 0;
	@%p8 bra 	$L__BB0_11;
	mul.wide.s32 	%rd14, %r15, 4;
	add.s64 	%rd15, %rd1, %rd14;
	mov.b32 	%r52, 1;
	st.global.u32 	[%rd15], %r52;
$L__BB0_11:
	ld.global.u32 	%r53, [%rd20+4];
	setp.ne.s32 	%p9, %r53, 0;
	@%p9 bra 	$L__BB0_15;
	add.s32 	%r16, %r69, 5;
	setp.ge.s32 	%p10, %r16, %r39;
	@%p10 bra 	$L__BB0_15;
	add.s32 	%r54, %r70, 1;
	rem.s32 	%r55, %r16, %r54;
	setp.ne.s32 	%p11, %r55, 0;
	@%p11 bra 	$L__BB0_15;
	mov.b32 	%r56, 1;
	st.global.u32 	[%rd4], %r56;
$L__BB0_15:
	ld.global.u32 	%r57, [%rd20+8];
	setp.ne.s32 	%p12, %r57, 0;
	@%p12 bra 	$L__BB0_19;
	add.s32 	%r17, %r69, 6;
	setp.ge.s32 	%p13, %r17, %r39;
	@%p13 bra 	$L__BB0_19;
	add.s32 	%r58, %r70, 2;
	rem.s32 	%r59, %r17, %r58;
	setp.ne.s32 	%p14, %r59, 0;
	@%p14 bra 	$L__BB0_19;
	mul.wide.s32 	%rd16, %r17, 4;
	add.s64 	%rd17, %rd1, %rd16;
	mov.b32 	%r60, 1;
	st.global.u32 	[%rd17], %r60;
$L__BB0_19:
	add.s32 	%r70, %r70, 4;
	add.s32 	%r69, %r69, 4;
	add.s32 	%r68, %r68, 4;
	add.s32 	%r67, %r67, 4;
	add.s64 	%rd20, %rd20, 16;
	add.s32 	%r66, %r66, 4;
	setp.ne.s32 	%p15, %r68, 0;
	@%p15 bra 	$L__BB0_3;
	add.s32 	%r71, %r70, -1;
$L__BB0_21:
	setp.eq.s32 	%p16, %r4, 0;
	@%p16 bra 	$L__BB0_28;
	add.s32 	%r75, %r71, 1;
	add.s32 	%r61, %r1, %r71;
	add.s32 	%r73, %r61, %r2;
	add.s32 	%r74, %r73, 1;
	mul.wide.u32 	%rd18, %r71, 4;
	add.s64 	%rd21, %rd1, %rd18;
	neg.s32 	%r72, %r4;
$L__BB0_23:
	.pragma "nounroll";
	mul.wide.s32 	%rd19, %r74, 4;
	add.s64 	%rd9, %rd1, %rd19;
	ld.global.u32 	%r62, [%rd21];
	setp.ne.s32 	%p17, %r62, 0;
	@%p17 bra 	$L__BB0_27;
	add.s32 	%r33, %r73, 1;
	setp.ge.s32 	%p18, %r33, %r39;
	@%p18 bra 	$L__BB0_27;
	add.s32 	%r63, %r75, -1;
	rem.s32 	%r64, %r33, %r63;
	setp.ne.s32 	%p19, %r64, 0;
	@%p19 bra 	$L__BB0_27;
	mov.b32 	%r65, 1;
	st.global.u32 	[%rd9], %r65;
$L__BB0_27:
	add.s32 	%r75, %r75, 1;
	add.s32 	%r74, %r74, 1;
	add.s32 	%r73, %r73, 1;
	add.s64 	%rd21, %rd21, 4;
	add.s32 	%r72, %r72, 1;
	setp.ne.s32 	%p20, %r72, 0;
	@%p20 bra 	$L__BB0_23;
$L__BB0_28:
	ret;

}


// ===== COMPILED SASS (sm_100) =====

	.target	sm_100

	.elftype	@"ET_EXEC"


//--------------------- .note.nv.tkinfo           --------------------------
	.section	.note.nv.tkinfo,"",@"SHT_NOTE"
	.sectionflags	@"SHF_NOTE_NV_TKINFO"
	.tkinfo
        /*0018*/ 	.word	0x00000002
        /*0030*/ 	.string	""
        /*0030*/ 	.string	"ptxas"
        /*0030*/ 	.string	"Cuda compilation tools, release 13.0, V13.0.88"
        /*0030*/ 	.string	"Build cuda_13.0.r13.0/compiler.36424714_0"
        /*0030*/ 	.string	"-arch sm_100 -m 64 "



//--------------------- .note.nv.cuinfo           --------------------------
	.section	.note.nv.cuinfo,"",@"SHT_NOTE"
	.sectionflags	@"SHF_NOTE_NV_CUINFO"
        /*0018*/ 	.short	0x0002
        /*001a*/ 	.short	0x0064
        /*001c*/ 	.short	0x0082
	.zero		2


//--------------------- .nv.info                  --------------------------
	.section	.nv.info,"",@"SHT_CUDA_INFO"
	.align	4


	//----- nvinfo : EIATTR_REGCOUNT
	.align		4
        /*0000*/ 	.byte	0x04, 0x2f
        /*0002*/ 	.short	(.L_1 - .L_0)
	.align		4
.L_0:
        /*0004*/ 	.word	index@(_Z4initPiii)
        /*0008*/ 	.word	0x00000019


	//----- nvinfo : EIATTR_FRAME_SIZE
	.align		4
.L_1:
        /*000c*/ 	.byte	0x04, 0x11
        /*000e*/ 	.short	(.L_3 - .L_2)
	.align		4
.L_2:
        /*0010*/ 	.word	index@(_Z4initPiii)
        /*0014*/ 	.word	0x00000000


	//----- nvinfo : EIATTR_MIN_STACK_SIZE
	.align		4
.L_3:
        /*0018*/ 	.byte	0x04, 0x12
        /*001a*/ 	.short	(.L_5 - .L_4)
	.align		4
.L_4:
        /*001c*/ 	.word	index@(_Z4initPiii)
        /*0020*/ 	.word	0x00000000
.L_5:


//--------------------- .nv.compat                --------------------------
	.section	.nv.compat,"",@"SHT_CUDA_COMPAT_INFO"
	.align	4
        /*0000*/ 	.byte	0x02, 0x09, 0x00, 0x00, 0x02, 0x02, 0x01, 0x00, 0x02, 0x05, 0x05, 0x00, 0x03, 0x07, 0x01, 0x01
        /*0010*/ 	.byte	0x02, 0x03, 0x00, 0x00, 0x02, 0x06, 0x01, 0x00, 0x04, 0x0b, 0x08, 0x00, 0x09, 0x00, 0x00, 0x00
        /*0020*/ 	.byte	0x00, 0x00, 0x00, 0x00


//--------------------- .nv.info._Z4initPiii      --------------------------
	.section	.nv.info._Z4initPiii,"",@"SHT_CUDA_INFO"
	.sectionflags	@""
	.align	4


	//----- nvinfo : EIATTR_CUDA_API_VERSION
	.align		4
        /*0000*/ 	.byte	0x04, 0x37
        /*0002*/ 	.short	(.L_7 - .L_6)
.L_6:
        /*0004*/ 	.word	0x00000082


	//----- nvinfo : EIATTR_KPARAM_INFO
	.align		4
.L_7:
        /*0008*/ 	.byte	0x04, 0x17
        /*000a*/ 	.short	(.L_9 - .L_8)
.L_8:
        /*000c*/ 	.word	0x00000000
        /*0010*/ 	.short	0x0002
        /*0012*/ 	.short	0x000c
        /*0014*/ 	.byte	0x00, 0xf0, 0x11, 0x00


	//----- nvinfo : EIATTR_KPARAM_INFO
	.align		4
.L_9:
        /*0018*/ 	.byte	0x04, 0x17
        /*001a*/ 	.short	(.L_11 - .L_10)
.L_10:
        /*001c*/ 	.word	0x00000000
        /*0020*/ 	.short	0x0001
        /*0022*/ 	.short	0x0008
        /*0024*/ 	.byte	0x00, 0xf0, 0x11, 0x00


	//----- nvinfo : EIATTR_KPARAM_INFO
	.align		4
.L_11:
        /*0028*/ 	.byte	0x04, 0x17
        /*002a*/ 	.short	(.L_13 - .L_12)
.L_12:
        /*002c*/ 	.word	0x00000000
        /*0030*/ 	.short	0x0000
        /*0032*/ 	.short	0x0000
        /*0034*/ 	.byte	0x00, 0xf5, 0x21, 0x00


	//----- nvinfo : EIATTR_SPARSE_MMA_MASK
	.align		4
.L_13:
        /*0038*/ 	.byte	0x03, 0x50
        /*003a*/ 	.short	0x0000


	//----- nvinfo : EIATTR_MAXREG_COUNT
	.align		4
        /*003c*/ 	.byte	0x03, 0x1b
        /*003e*/ 	.short	0x00ff


	//----- nvinfo : EIATTR_MERCURY_ISA_VERSION
	.align		4
        /*0040*/ 	.byte	0x03, 0x5f
        /*0042*/ 	.short	0x0101


	//----- nvinfo : EIATTR_VRC_CTA_INIT_COUNT
	.align		4
        /*0044*/ 	.byte	0x02, 0x4a
	.zero		1
	.zero		1


	//----- nvinfo : EIATTR_EXIT_INSTR_OFFSETS
	.align		4
        /*0048*/ 	.byte	0x04, 0x1c
        /*004a*/ 	.short	(.L_15 - .L_14)


	//   ....[0]....
.L_14:
        /*004c*/ 	.word	0x00000030


	//   ....[1]....
        /*0050*/ 	.word	0x00000b30


	//   ....[2]....
        /*0054*/ 	.word	0x00000e70


	//----- nvinfo : EIATTR_CRS_STACK_SIZE
	.align		4
.L_15:
        /*0058*/ 	.byte	0x04, 0x1e
        /*005a*/ 	.short	(.L_17 - .L_16)
.L_16:
        /*005c*/ 	.word	0x00000000


	//----- nvinfo : EIATTR_CBANK_PARAM_SIZE
	.align		4
.L_17:
        /*0060*/ 	.byte	0x03, 0x19
        /*0062*/ 	.short	0x0010


	//----- nvinfo : EIATTR_PARAM_CBANK
	.align		4
        /*0064*/ 	.byte	0x04, 0x0a
        /*0066*/ 	.short	(.L_19 - .L_18)
	.align		4
.L_18:
        /*0068*/ 	.word	index@(.nv.constant0._Z4initPiii)
        /*006c*/ 	.short	0x0380
        /*006e*/ 	.short	0x0010


	//----- nvinfo : EIATTR_SW_WAR
	.align		4
.L_19:
        /*0070*/ 	.byte	0x04, 0x36
        /*0072*/ 	.short	(.L_21 - .L_20)
.L_20:
        /*0074*/ 	.word	0x00000008
.L_21:


//--------------------- .nv.callgraph             --------------------------
	.section	.nv.callgraph,"",@"SHT_CUDA_CALLGRAPH"
	.align	4
	.sectionentsize	8
	.align		4
        /*0000*/ 	.word	0x00000000
	.align		4
        /*0004*/ 	.word	0xffffffff
	.align		4
        /*0008*/ 	.word	0x00000000
	.align		4
        /*000c*/ 	.word	0xfffffffe
	.align		4
        /*0010*/ 	.word	0x00000000
	.align		4
        /*0014*/ 	.word	0xfffffffd
	.align		4
        /*0018*/ 	.word	0x00000000
	.align		4
        /*001c*/ 	.word	0xfffffffc


//--------------------- .text._Z4initPiii         --------------------------
	.section	.text._Z4initPiii,"ax",@progbits
	.align	128
        .global         _Z4initPiii
        .type           _Z4initPiii,@function
        .size           _Z4initPiii,(.L_x_14 - _Z4initPiii)
        .other          _Z4initPiii,@"STO_CUDA_ENTRY STV_DEFAULT"
_Z4initPiii:
.text._Z4initPiii:
[----:B------:R-:W-:Y:S08]  /*0000*/  LDC R1, c[0x0][0x37c] ;  /* 0x0000df00ff017b82 */ /* 0x000ff00000000800 */
[----:B------:R-:W0:Y:S02]  /*0010*/  LDC R4, c[0x0][0x388] ;  /* 0x0000e200ff047b82 */ /* 0x000e240000000800 */
[----:B0-----:R-:W-:-:S13]  /*0020*/  ISETP.GE.AND P0, PT, R4, 0x2, PT ;  /* 0x000000020400780c */ /* 0x001fda0003f06270 */
[----:B------:R-:W-:Y:S05]  /*0030*/  @!P0 EXIT ;  /* 0x000000000000894d */ /* 0x000fea0003800000 */
[----:B------:R-:W0:Y:S01]  /*0040*/  S2UR UR4, SR_CTAID.X ;  /* 0x00000000000479c3 */ /* 0x000e220000002500 */
[----:B------:R-:W0:Y:S01]  /*0050*/  LDCU UR5, c[0x0][0x360] ;  /* 0x00006c00ff0577ac */ /* 0x000e220008000800 */
[----:B------:R-:W1:Y:S01]  /*0060*/  S2R R6, SR_TID.X ;  /* 0x0000000000067919 */ /* 0x000e620000002100 */
[C---:B------:R-:W-:Y:S02]  /*0070*/  VIADD R0, R4.reuse, 0xfffffffe ;  /* 0xfffffffe04007836 */ /* 0x040fe40000000000 */
[----:B------:R-:W-:Y:S01]  /*0080*/  VIADD R4, R4, 0xffffffff ;  /* 0xffffffff04047836 */ /* 0x000fe20000000000 */
[----:B------:R-:W2:Y:S01]  /*0090*/  LDCU.64 UR8, c[0x0][0x358] ;  /* 0x00006b00ff0877ac */ /* 0x000ea20008000a00 */
[----:B------:R-:W-:Y:S01]  /*00a0*/  IMAD.MOV.U32 R7, RZ, RZ, 0x2 ;  /* 0x00000002ff077424 */ /* 0x000fe200078e00ff */
[----:B------:R-:W-:Y:S02]  /*00b0*/  ISETP.GE.U32.AND P0, PT, R0, 0x3, PT ;  /* 0x000000030000780c */ /* 0x000fe40003f06070 */
[----:B------:R-:W-:Y:S01]  /*00c0*/  LOP3.LUT R0, R4, 0x3, RZ, 0xc0, !PT ;  /* 0x0000000304007812 */ /* 0x000fe200078ec0ff */
[----:B0-----:R-:W-:-:S10]  /*00d0*/  UIMAD UR4, UR4, UR5, URZ ;  /* 0x00000005040472a4 */ /* 0x001fd4000f8e02ff */
[----:B--2---:R-:W-:Y:S05]  /*00e0*/  @!P0 BRA `(.L_x_0) ;  /* 0x00000008008c8947 */ /* 0x004fea0003800000 */
[----:B------:R-:W0:Y:S01]  /*00f0*/  LDCU.64 UR6, c[0x0][0x380] ;  /* 0x00007000ff0677ac */ /* 0x000e220008000a00 */
[----:B------:R-:W2:Y:S01]  /*0100*/  LDC.64 R2, c[0x0][0x380] ;  /* 0x0000e000ff027b82 */ /* 0x000ea20000000a00 */
[----:B------:R-:W-:Y:S01]  /*0110*/  LOP3.LUT R4, R4, 0xfffffffc, RZ, 0xc0, !PT ;  /* 0xfffffffc04047812 */ /* 0x000fe200078ec0ff */
[----:B------:R-:W-:Y:S01]  /*0120*/  IMAD.MOV.U32 R7, RZ, RZ, 0x3 ;  /* 0x00000003ff077424 */ /* 0x000fe200078e00ff */
[----:B-1----:R-:W-:Y:S01]  /*0130*/  IADD3 R16, PT, PT, R6, UR4, RZ ;  /* 0x0000000406107c10 */ /* 0x002fe2000fffe0ff */
[----:B------:R-:W1:Y:S02]  /*0140*/  LDCU UR10, c[0x0][0x38c] ;  /* 0x00007180ff0a77ac */ /* 0x000e640008000800 */
[----:B------:R-:W-:Y:S01]  /*0150*/  IMAD.MOV R8, RZ, RZ, -R4 ;  /* 0x000000ffff087224 */ /* 0x000fe200078e0a04 */
[C---:B------:R-:W-:Y:S01]  /*0160*/  IADD3 R11, PT, PT, R16.reuse, 0x3, RZ ;  /* 0x00000003100b7810 */ /* 0x040fe20007ffe0ff */
[----:B------:R-:W-:Y:S01]  /*0170*/  VIADD R9, R16, 0x5 ;  /* 0x0000000510097836 */ /* 0x000fe20000000000 */
[----:B0-----:R-:W-:-:S04]  /*0180*/  UIADD3 UR5, UP0, UPT, UR6, 0xc, URZ ;  /* 0x0000000c06057890 */ /* 0x001fc8000ff1e0ff */
[----:B------:R-:W-:Y:S02]  /*0190*/  UIADD3.X UR6, UPT, UPT, URZ, UR7, URZ, UP0, !UPT ;  /* 0x00000007ff067290 */ /* 0x000fe400087fe4ff */
[----:B------:R-:W-:-:S04]  /*01a0*/  IMAD.U32 R4, RZ, RZ, UR5 ;  /* 0x00000005ff047e24 */ /* 0x000fc8000f8e00ff */
[----:B-1----:R-:W-:-:S07]  /*01b0*/  IMAD.U32 R5, RZ, RZ, UR6 ;  /* 0x00000006ff057e24 */ /* 0x002fce000f8e00ff */
.L_x_9:
[----:B------:R-:W3:Y:S02]  /*01c0*/  LDG.E R10, desc[UR8][R4.64+-0x4] ;  /* 0xfffffc08040a7981 */ /* 0x000ee4000c1e1900 */
[----:B---3--:R-:W-:-:S13]  /*01d0*/  ISETP.NE.AND P0, PT, R10, RZ, PT ;  /* 0x000000ff0a00720c */ /* 0x008fda0003f05270 */
[----:B0-----:R-:W-:Y:S05]  /*01e0*/  @P0 BRA `(.L_x_1) ;  /* 0x0000000000800947 */ /* 0x001fea0003800000 */
[----:B------:R-:W-:Y:S01]  /*01f0*/  VIADD R19, R16, 0x3 ;  /* 0x0000000310137836 */ /* 0x000fe20000000000 */
[----:B------:R-:W-:Y:S04]  /*0200*/  BSSY.RECONVERGENT B0, `(.L_x_1) ;  /* 0x000001e000007945 */ /* 0x000fe80003800200 */
[----:B------:R-:W-:-:S13]  /*0210*/  ISETP.GE.AND P0, PT, R19, UR10, PT ;  /* 0x0000000a13007c0c */ /* 0x000fda000bf06270 */
[----:B------:R-:W-:Y:S05]  /*0220*/  @P0 BRA `(.L_x_2) ;  /* 0x00000000006c0947 */ /* 0x000fea0003800000 */
[----:B------:R-:W-:Y:S02]  /*0230*/  IADD3 R17, PT, PT, R7, -0x1, RZ ;  /* 0xffffffff07117810 */ /* 0x000fe40007ffe0ff */
[----:B------:R-:W-:Y:S02]  /*0240*/  IABS R18, R19 ;  /* 0x0000001300127213 */ /* 0x000fe40000000000 */
[-C--:B------:R-:W-:Y:S02]  /*0250*/  IABS R10, R17.reuse ;  /* 0x00000011000a7213 */ /* 0x080fe40000000000 */
[----:B------:R-:W-:Y:S02]  /*0260*/  IABS R20, R17 ;  /* 0x0000001100147213 */ /* 0x000fe40000000000 */
[----:B------:R-:W0:Y:S01]  /*0270*/  I2F.RP R14, R10 ;  /* 0x0000000a000e7306 */ /* 0x000e220000209400 */
[----:B------:R-:W-:-:S07]  /*0280*/  ISETP.GE.AND P2, PT, R19, RZ, PT ;  /* 0x000000ff1300720c */ /* 0x000fce0003f46270 */
[----:B0-----:R-:W0:Y:S02]  /*0290*/  MUFU.RCP R14, R14 ;  /* 0x0000000e000e7308 */ /* 0x001e240000001000 */
[----:B0-----:R-:W-:Y:S01]  /*02a0*/  VIADD R12, R14, 0xffffffe ;  /* 0x0ffffffe0e0c7836 */ /* 0x001fe20000000000 */
[----:B------:R-:W-:-:S05]  /*02b0*/  IADD3 R14, PT, PT, RZ, -R20, RZ ;  /* 0x80000014ff0e7210 */ /* 0x000fca0007ffe0ff */
[----:B------:R0:W1:Y:S02]  /*02c0*/  F2I.FTZ.U32.TRUNC.NTZ R13, R12 ;  /* 0x0000000c000d7305 */ /* 0x000064000021f000 */
[----:B0-----:R-:W-:Y:S02]  /*02d0*/  IMAD.MOV.U32 R12, RZ, RZ, RZ ;  /* 0x000000ffff0c7224 */ /* 0x001fe400078e00ff */
[----:B-1----:R-:W-:-:S04]  /*02e0*/  IMAD.MOV R15, RZ, RZ, -R13 ;  /* 0x000000ffff0f7224 */ /* 0x002fc800078e0a0d */
[----:B------:R-:W-:-:S04]  /*02f0*/  IMAD R15, R15, R10, RZ ;  /* 0x0000000a0f0f7224 */ /* 0x000fc800078e02ff */
[----:B------:R-:W-:-:S06]  /*0300*/  IMAD.HI.U32 R13, R13, R15, R12 ;  /* 0x0000000f0d0d7227 */ /* 0x000fcc00078e000c */
[----:B------:R-:W-:-:S04]  /*0310*/  IMAD.HI.U32 R13, R13, R18, RZ ;  /* 0x000000120d0d7227 */ /* 0x000fc800078e00ff */
[----:B------:R-:W-:-:S05]  /*0320*/  IMAD R13, R13, R14, R18 ;  /* 0x0000000e0d0d7224 */ /* 0x000fca00078e0212 */
[----:B------:R-:W-:-:S13]  /*0330*/  ISETP.GT.U32.AND P0, PT, R10, R13, PT ;  /* 0x0000000d0a00720c */ /* 0x000fda0003f04070 */
[----:B------:R-:W-:Y:S01]  /*0340*/  @!P0 IMAD.IADD R13, R13, 0x1, -R10 ;  /* 0x000000010d0d8824 */ /* 0x000fe200078e0a0a */
[----:B------:R-:W-:-:S04]  /*0350*/  ISETP.NE.AND P0, PT, R17, RZ, PT ;  /* 0x000000ff1100720c */ /* 0x000fc80003f05270 */
[----:B------:R-:W-:-:S13]  /*0360*/  ISETP.GT.U32.AND P1, PT, R10, R13, PT ;  /* 0x0000000d0a00720c */ /* 0x000fda0003f24070 */
[----:B------:R-:W-:-:S04]  /*0370*/  @!P1 IMAD.IADD R13, R13, 0x1, -R10 ;  /* 0x000000010d0d9824 */ /* 0x000fc800078e0a0a */
[----:B------:R-:W-:Y:S01]  /*0380*/  @!P2 IMAD.MOV R13, RZ, RZ, -R13 ;  /* 0x000000ffff0da224 */ /* 0x000fe200078e0a0d */
[----:B------:R-:W-:-:S04]  /*0390*/  @!P0 LOP3.LUT R13, RZ, R17, RZ, 0x33, !PT ;  /* 0x00000011ff0d8212 */ /* 0x000fc800078e33ff */
[----:B------:R-:W-:Y:S01]  /*03a0*/  ISETP.NE.AND P0, PT, R13, RZ, PT ;  /* 0x000000ff0d00720c */ /* 0x000fe20003f05270 */
[----:B--2---:R-:W-:-:S12]  /*03b0*/  IMAD.WIDE R12, R11, 0x4, R2 ;  /* 0x000000040b0c7825 */ /* 0x004fd800078e0202 */
[----:B------:R-:W-:-:S05]  /*03c0*/  @!P0 MOV R15, 0x1 ;  /* 0x00000001000f8802 */ /* 0x000fca0000000f00 */
[----:B------:R0:W-:Y:S02]  /*03d0*/  @!P0 STG.E desc[UR8][R12.64], R15 ;  /* 0x0000000f0c008986 */ /* 0x0001e4000c101908 */
.L_x_2:
[----:B------:R-:W-:Y:S05]  /*03e0*/  BSYNC.RECONVERGENT B0 ;  /* 0x0000000000007941 */ /* 0x000fea0003800200 */
.L_x_1:
[----:B------:R-:W3:Y:S02]  /*03f0*/  LDG.E R10, desc[UR8][R4.64] ;  /* 0x00000008040a7981 */ /* 0x000ee4000c1e1900 */
[----:B---3--:R-:W-:-:S13]  /*0400*/  ISETP.NE.AND P0, PT, R10, RZ, PT ;  /* 0x000000ff0a00720c */ /* 0x008fda0003f05270 */
[----:B------:R-:W-:Y:S05]  /*0410*/  @P0 BRA `(.L_x_3) ;  /* 0x0000000000800947 */ /* 0x000fea0003800000 */
[----:B0-----:R-:W-:Y:S01]  /*0420*/  VIADD R15, R16, 0x4 ;  /* 0x00000004100f7836 */ /* 0x001fe20000000000 */
[----:B------:R-:W-:Y:S04]  /*0430*/  BSSY.RECONVERGENT B0, `(.L_x_3) ;  /* 0x000001e000007945 */ /* 0x000fe80003800200 */
[----:B------:R-:W-:-:S13]  /*0440*/  ISETP.GE.AND P0, PT, R15, UR10, PT ;  /* 0x0000000a0f007c0c */ /* 0x000fda000bf06270 */
[----:B------:R-:W-:Y:S05]  /*0450*/  @P0 BRA `(.L_x_4) ;  /* 0x00000000006c0947 */ /* 0x000fea0003800000 */
[-C--:B------:R-:W-:Y:S02]  /*0460*/  IABS R14, R7.reuse ;  /* 0x00000007000e7213 */ /* 0x080fe40000000000 */
[----:B------:R-:W-:Y:S02]  /*0470*/  IABS R18, R7 ;  /* 0x0000000700127213 */ /* 0x000fe40000000000 */
[----:B------:R-:W0:Y:S01]  /*0480*/  I2F.RP R10, R14 ;  /* 0x0000000e000a7306 */ /* 0x000e220000209400 */
[----:B------:R-:W-:Y:S02]  /*0490*/  ISETP.GE.AND P2, PT, R15, RZ, PT ;  /* 0x000000ff0f00720c */ /* 0x000fe40003f46270 */
[----:B------:R-:W-:-:S05]  /*04a0*/  IADD3 R18, PT, PT, RZ, -R18, RZ ;  /* 0x80000012ff127210 */ /* 0x000fca0007ffe0ff */
[----:B0-----:R-:W0:Y:S02]  /*04b0*/  MUFU.RCP R10, R10 ;  /* 0x0000000a000a7308 */ /* 0x001e240000001000 */
[----:B0-----:R-:W-:Y:S01]  /*04c0*/  VIADD R12, R10, 0xffffffe ;  /* 0x0ffffffe0a0c7836 */ /* 0x001fe20000000000 */
[----:B------:R-:W-:-:S05]  /*04d0*/  IABS R10, R15 ;  /* 0x0000000f000a7213 */ /* 0x000fca0000000000 */
[----:B------:R0:W1:Y:S02]  /*04e0*/  F2I.FTZ.U32.TRUNC.NTZ R13, R12 ;  /* 0x0000000c000d7305 */ /* 0x000064000021f000 */
[----:B0-----:R-:W-:Y:S02]  /*04f0*/  IMAD.MOV.U32 R12, RZ, RZ, RZ ;  /* 0x000000ffff0c7224 */ /* 0x001fe400078e00ff */
[----:B-1----:R-:W-:-:S04]  /*0500*/  IMAD.MOV R17, RZ, RZ, -R13 ;  /* 0x000000ffff117224 */ /* 0x002fc800078e0a0d */
[----:B------:R-:W-:-:S04]  /*0510*/  IMAD R17, R17, R14, RZ ;  /* 0x0000000e11117224 */ /* 0x000fc800078e02ff */
[----:B------:R-:W-:-:S04]  /*0520*/  IMAD.HI.U32 R13, R13, R17, R12 ;  /* 0x000000110d0d7227 */ /* 0x000fc800078e000c */
[----:B------:R-:W-:Y:S02]  /*0530*/  IMAD.MOV.U32 R17, RZ, RZ, R18 ;  /* 0x000000ffff117224 */ /* 0x000fe400078e0012 */
[----:B------:R-:W-:-:S04]  /*0540*/  IMAD.HI.U32 R13, R13, R10, RZ ;  /* 0x0000000a0d0d7227 */ /* 0x000fc800078e00ff */
[----:B------:R-:W-:-:S05]  /*0550*/  IMAD R13, R13, R17, R10 ;  /* 0x000000110d0d7224 */ /* 0x000fca00078e020a */
[----:B------:R-:W-:-:S13]  /*0560*/  ISETP.GT.U32.AND P0, PT, R14, R13, PT ;  /* 0x0000000d0e00720c */ /* 0x000fda0003f04070 */
[----:B------:R-:W-:Y:S01]  /*0570*/  @!P0 IMAD.IADD R13, R13, 0x1, -R14 ;  /* 0x000000010d0d8824 */ /* 0x000fe200078e0a0e */
[----:B------:R-:W-:-:S04]  /*0580*/  ISETP.NE.AND P0, PT, R7, RZ, PT ;  /* 0x000000ff0700720c */ /* 0x000fc80003f05270 */
[----:B------:R-:W-:-:S13]  /*0590*/  ISETP.GT.U32.AND P1, PT, R14, R13, PT ;  /* 0x0000000d0e00720c */ /* 0x000fda0003f24070 */
[----:B------:R-:W-:-:S05]  /*05a0*/  @!P1 IADD3 R13, PT, PT, R13, -R14, RZ ;  /* 0x8000000e0d0d9210 */ /* 0x000fca0007ffe0ff */
[----:B------:R-:W-:Y:S01]  /*05b0*/  @!P2 IMAD.MOV R13, RZ, RZ, -R13 ;  /* 0x000000ffff0da224 */ /* 0x000fe200078e0a0d */
[----:B------:R-:W-:-:S04]  /*05c0*/  @!P0 LOP3.LUT R13, RZ, R7, RZ, 0x33, !PT ;  /* 0x00000007ff0d8212 */ /* 0x000fc800078e33ff */
[----:B------:R-:W-:-:S13]  /*05d0*/  ISETP.NE.AND P0, PT, R13, RZ, PT ;  /* 0x000000ff0d00720c */ /* 0x000fda0003f05270 */
[----:B--2---:R-:W-:-:S04]  /*05e0*/  @!P0 IMAD.WIDE R12, R15, 0x4, R2 ;  /* 0x000000040f0c8825 */ /* 0x004fc800078e0202 */
[----:B------:R-:W-:-:S05]  /*05f0*/  @!P0 IMAD.MOV.U32 R15, RZ, RZ, 0x1 ;  /* 0x00000001ff0f8424 */ /* 0x000fca00078e00ff */
[----:B------:R0:W-:Y:S02]  /*0600*/  @!P0 STG.E desc[UR8][R12.64], R15 ;  /* 0x0000000f0c008986 */ /* 0x0001e4000c101908 */
.L_x_4:
[----:B------:R-:W-:Y:S05]  /*0610*/  BSYNC.RECONVERGENT B0 ;  /* 0x0000000000007941 */ /* 0x000fea0003800200 */
.L_x_3:
[----:B------:R-:W3:Y:S01]  /*0620*/  LDG.E R10, desc[UR8][R4.64+0x4] ;  /* 0x00000408040a7981 */ /* 0x000ee2000c1e1900 */
[----:B0-2---:R-:W-:Y:S01]  /*0630*/  IMAD.WIDE R12, R9, 0x4, R2 ;  /* 0x00000004090c7825 */ /* 0x005fe200078e0202 */
[----:B---3--:R-:W-:-:S13]  /*0640*/  ISETP.NE.AND P0, PT, R10, RZ, PT ;  /* 0x000000ff0a00720c */ /* 0x008fda0003f05270 */
[----:B------:R-:W-:Y:S05]  /*0650*/  @P0 BRA `(.L_x_5) ;  /* 0x00000000007c0947 */ /* 0x000fea0003800000 */
[----:B------:R-:W-:Y:S01]  /*0660*/  VIADD R21, R16, 0x5 ;  /* 0x0000000510157836 */ /* 0x000fe20000000000 */
[----:B------:R-:W-:Y:S04]  /*0670*/  BSSY.RECONVERGENT B0, `(.L_x_5) ;  /* 0x000001d000007945 */ /* 0x000fe80003800200 */
[----:B------:R-:W-:-:S13]  /*0680*/  ISETP.GE.AND P0, PT, R21, UR10, PT ;  /* 0x0000000a15007c0c */ /* 0x000fda000bf06270 */
[----:B------:R-:W-:Y:S05]  /*0690*/  @P0 BRA `(.L_x_6) ;  /* 0x0000000000680947 */ /* 0x000fea0003800000 */
[----:B------:R-:W-:Y:S02]  /*06a0*/  IADD3 R20, PT, PT, R7, 0x1, RZ ;  /* 0x0000000107147810 */ /* 0x000fe40007ffe0ff */
        /* <DEDUP_REMOVED lines=22> */
[----:B------:R-:W-:-:S13]  /*0810*/  ISETP.NE.AND P0, PT, R15, RZ, PT ;  /* 0x000000ff0f00720c */ /* 0x000fda0003f05270 */
[----:B------:R-:W-:-:S05]  /*0820*/  @!P0 MOV R15, 0x1 ;  /* 0x00000001000f8802 */ /* 0x000fca0000000f00 */
[----:B------:R0:W-:Y:S02]  /*0830*/  @!P0 STG.E desc[UR8][R12.64], R15 ;  /* 0x0000000f0c008986 */ /* 0x0001e4000c101908 */
.L_x_6:
[----:B------:R-:W-:Y:S05]  /*0840*/  BSYNC.RECONVERGENT B0 ;  /* 0x0000000000007941 */ /* 0x000fea0003800200 */
.L_x_5:
[----:B------:R-:W2:Y:S02]  /*0850*/  LDG.E R10, desc[UR8][R4.64+0x8] ;  /* 0x00000808040a7981 */ /* 0x000ea4000c1e1900 */
[----:B--2---:R-:W-:-:S13]  /*0860*/  ISETP.NE.AND P0, PT, R10, RZ, PT ;  /* 0x000000ff0a00720c */ /* 0x004fda0003f05270 */
[----:B------:R-:W-:Y:S05]  /*0870*/  @P0 BRA `(.L_x_7) ;  /* 0x0000000000800947 */ /* 0x000fea0003800000 */
[----:B0-----:R-:W-:Y:S01]  /*0880*/  VIADD R15, R16, 0x6 ;  /* 0x00000006100f7836 */ /* 0x001fe20000000000 */
[----:B------:R-:W-:Y:S04]  /*0890*/  BSSY.RECONVERGENT B0, `(.L_x_7) ;  /* 0x000001e000007945 */ /* 0x000fe80003800200 */
[----:B------:R-:W-:-:S13]  /*08a0*/  ISETP.GE.AND P0, PT, R15, UR10, PT ;  /* 0x0000000a0f007c0c */ /* 0x000fda000bf06270 */
[----:B------:R-:W-:Y:S05]  /*08b0*/  @P0 BRA `(.L_x_8) ;  /* 0x00000000006c0947 */ /* 0x000fea0003800000 */
[----:B------:R-:W-:Y:S01]  /*08c0*/  VIADD R19, R7, 0x2 ;  /* 0x0000000207137836 */ /* 0x000fe20000000000 */
[----:B------:R-:W-:Y:S02]  /*08d0*/  IABS R18, R15 ;  /* 0x0000000f00127213 */ /* 0x000fe40000000000 */
[----:B------:R-:W-:Y:S02]  /*08e0*/  ISETP.GE.AND P2, PT, R15, RZ, PT ;  /* 0x000000ff0f00720c */ /* 0x000fe40003f46270 */
[-C--:B------:R-:W-:Y:S02]  /*08f0*/  IABS R10, R19.reuse ;  /* 0x00000013000a7213 */ /* 0x080fe40000000000 */
[----:B------:R-:W-:Y:S02]  /*0900*/  IABS R20, R19 ;  /* 0x0000001300147213 */ /* 0x000fe40000000000 */
[----:B------:R-:W0:Y:S08]  /*0910*/  I2F.RP R14, R10 ;  /* 0x0000000a000e7306 */ /* 0x000e300000209400 */
[----:B0-----:R-:W0:Y:S02]  /*0920*/  MUFU.RCP R14, R14 ;  /* 0x0000000e000e7308 */ /* 0x001e240000001000 */
[----:B0-----:R-:W-:-:S02]  /*0930*/  VIADD R12, R14, 0xffffffe ;  /* 0x0ffffffe0e0c7836 */ /* 0x001fc40000000000 */
[----:B------:R-:W-:-:S04]  /*0940*/  IMAD.MOV R14, RZ, RZ, -R20 ;  /* 0x000000ffff0e7224 */ /* 0x000fc800078e0a14 */
[----:B------:R0:W1:Y:S02]  /*0950*/  F2I.FTZ.U32.TRUNC.NTZ R13, R12 ;  /* 0x0000000c000d7305 */ /* 0x000064000021f000 */
[----:B0-----:R-:W-:Y:S01]  /*0960*/  IMAD.MOV.U32 R12, RZ, RZ, RZ ;  /* 0x000000ffff0c7224 */ /* 0x001fe200078e00ff */
[----:B-1----:R-:W-:-:S05]  /*0970*/  IADD3 R17, PT, PT, RZ, -R13, RZ ;  /* 0x8000000dff117210 */ /* 0x002fca0007ffe0ff */
        /* <DEDUP_REMOVED lines=12> */
[----:B------:R-:W-:-:S04]  /*0a40*/  @!P0 IMAD.WIDE R12, R15, 0x4, R2 ;  /* 0x000000040f0c8825 */ /* 0x000fc800078e0202 */
[----:B------:R-:W-:-:S05]  /*0a50*/  @!P0 IMAD.MOV.U32 R15, RZ, RZ, 0x1 ;  /* 0x00000001ff0f8424 */ /* 0x000fca00078e00ff */
[----:B------:R0:W-:Y:S02]  /*0a60*/  @!P0 STG.E desc[UR8][R12.64], R15 ;  /* 0x0000000f0c008986 */ /* 0x0001e4000c101908 */
.L_x_8:
[----:B------:R-:W-:Y:S05]  /*0a70*/  BSYNC.RECONVERGENT B0 ;  /* 0x0000000000007941 */ /* 0x000fea0003800200 */
.L_x_7:
[----:B------:R-:W-:Y:S01]  /*0a80*/  VIADD R8, R8, 0x4 ;  /* 0x0000000408087836 */ /* 0x000fe20000000000 */
[----:B------:R-:W-:Y:S01]  /*0a90*/  IADD3 R4, P1, PT, R4, 0x10, RZ ;  /* 0x0000001004047810 */ /* 0x000fe20007f3e0ff */
[----:B------:R-:W-:Y:S01]  /*0aa0*/  VIADD R16, R16, 0x4 ;  /* 0x0000000410107836 */ /* 0x000fe20000000000 */
[----:B------:R-:W-:Y:S01]  /*0ab0*/  IADD3 R7, PT, PT, R7, 0x4, RZ ;  /* 0x0000000407077810 */ /* 0x000fe20007ffe0ff */
[----:B------:R-:W-:Y:S01]  /*0ac0*/  VIADD R9, R9, 0x4 ;  /* 0x0000000409097836 */ /* 0x000fe20000000000 */
[----:B------:R-:W-:Y:S01]  /*0ad0*/  ISETP.NE.AND P0, PT, R8, RZ, PT ;  /* 0x000000ff0800720c */ /* 0x000fe20003f05270 */
[----:B------:R-:W-:Y:S01]  /*0ae0*/  IMAD.X R5, RZ, RZ, R5, P1 ;  /* 0x000000ffff057224 */ /* 0x000fe200008e0605 */
[----:B------:R-:W-:-:S11]  /*0af0*/  IADD3 R11, PT, PT, R11, 0x4, RZ ;  /* 0x000000040b0b7810 */ /* 0x000fd60007ffe0ff */
[----:B------:R-:W-:Y:S05]  /*0b00*/  @P0 BRA `(.L_x_9) ;  /* 0xfffffff400ac0947 */ /* 0x000fea000383ffff */
[----:B------:R-:W-:-:S07]  /*0b10*/  VIADD R7, R7, 0xffffffff ;  /* 0xffffffff07077836 */ /* 0x000fce0000000000 */
.L_x_0:
[----:B------:R-:W-:-:S13]  /*0b20*/  ISETP.NE.AND P0, PT, R0, RZ, PT ;  /* 0x000000ff0000720c */ /* 0x000fda0003f05270 */
[----:B------:R-:W-:Y:S05]  /*0b30*/  @!P0 EXIT ;  /* 0x000000000000894d */ /* 0x000fea0003800000 */
[----:B------:R-:W2:Y:S01]  /*0b40*/  LDC.64 R4, c[0x0][0x380] ;  /* 0x0000e000ff047b82 */ /* 0x000ea20000000a00 */
[----:B-1----:R-:W-:Y:S01]  /*0b50*/  IADD3 R6, PT, PT, R6, UR4, R7 ;  /* 0x0000000406067c10 */ /* 0x002fe2000fffe007 */
[----:B------:R-:W-:Y:S01]  /*0b60*/  IMAD.MOV R0, RZ, RZ, -R0 ;  /* 0x000000ffff007224 */ /* 0x000fe200078e0a00 */
[----:B------:R-:W1:Y:S02]  /*0b70*/  LDCU UR5, c[0x0][0x38c] ;  /* 0x00007180ff0577ac */ /* 0x000e640008000800 */
[----:B------:R-:W-:-:S03]  /*0b80*/  IADD3 R9, PT, PT, R6, 0x1, RZ ;  /* 0x0000000106097810 */ /* 0x000fc60007ffe0ff */
[----:B------:R-:W3:Y:S01]  /*0b90*/  LDC.64 R2, c[0x0][0x380] ;  /* 0x0000e000ff027b82 */ /* 0x000ee20000000a00 */
[----:B--2---:R-:W-:-:S04]  /*0ba0*/  IMAD.WIDE.U32 R4, R7, 0x4, R4 ;  /* 0x0000000407047825 */ /* 0x004fc800078e0004 */
[----:B-1----:R-:W-:-:S07]  /*0bb0*/  VIADD R7, R7, 0x1 ;  /* 0x0000000107077836 */ /* 0x002fce0000000000 */
.L_x_12:
[----:B-1----:R1:W2:Y:S01]  /*0bc0*/  LDG.E R8, desc[UR8][R4.64] ;  /* 0x0000000804087981 */ /* 0x0022a2000c1e1900 */
[----:B------:R-:W-:-:S05]  /*0bd0*/  VIADD R0, R0, 0x1 ;  /* 0x0000000100007836 */ /* 0x000fca0000000000 */
[----:B------:R-:W-:Y:S02]  /*0be0*/  ISETP.NE.AND P0, PT, R0, RZ, PT ;  /* 0x000000ff0000720c */ /* 0x000fe40003f05270 */
[----:B-1----:R-:W-:-:S05]  /*0bf0*/  IADD3 R4, P2, PT, R4, 0x4, RZ ;  /* 0x0000000404047810 */ /* 0x002fca0007f5e0ff */
[----:B------:R-:W-:Y:S01]  /*0c00*/  IMAD.X R5, RZ, RZ, R5, P2 ;  /* 0x000000ffff057224 */ /* 0x000fe200010e0605 */
[----:B--2---:R-:W-:-:S13]  /*0c10*/  ISETP.NE.AND P1, PT, R8, RZ, PT ;  /* 0x000000ff0800720c */ /* 0x004fda0003f25270 */
[----:B------:R-:W-:Y:S05]  /*0c20*/  @P1 BRA `(.L_x_10) ;  /* 0x0000000000801947 */ /* 0x000fea0003800000 */
[----:B------:R-:W-:Y:S01]  /*0c30*/  VIADD R16, R6, 0x1 ;  /* 0x0000000106107836 */ /* 0x000fe20000000000 */
[----:B------:R-:W-:Y:S04]  /*0c40*/  BSSY.RECONVERGENT B0, `(.L_x_10) ;  /* 0x000001e000007945 */ /* 0x000fe80003800200 */
[----:B------:R-:W-:-:S13]  /*0c50*/  ISETP.GE.AND P1, PT, R16, UR5, PT ;  /* 0x0000000510007c0c */ /* 0x000fda000bf26270 */
[----:B------:R-:W-:Y:S05]  /*0c60*/  @P1 BRA `(.L_x_11) ;  /* 0x00000000006c1947 */ /* 0x000fea0003800000 */
[----:B------:R-:W-:Y:S02]  /*0c70*/  IADD3 R17, PT, PT, R7, -0x1, RZ ;  /* 0xffffffff07117810 */ /* 0x000fe40007ffe0ff */
[----:B------:R-:W-:Y:S02]  /*0c80*/  IABS R14, R16 ;  /* 0x00000010000e7213 */ /* 0x000fe40000000000 */
[-C--:B0-----:R-:W-:Y:S02]  /*0c90*/  IABS R12, R17.reuse ;  /* 0x00000011000c7213 */ /* 0x081fe40000000000 */
        /* <DEDUP_REMOVED lines=17> */
[----:B------:R-:W-:-:S05]  /*0db0*/  @!P2 IMAD.IADD R11, R11, 0x1, -R12 ;  /* 0x000000010b0ba824 */ /* 0x000fca00078e0a0c */
[----:B------:R-:W-:Y:S02]  /*0dc0*/  @!P3 IADD3 R11, PT, PT, -R11, RZ, RZ ;  /* 0x000000ff0b0bb210 */ /* 0x000fe40007ffe1ff */
[----:B------:R-:W-:-:S04]  /*0dd0*/  @!P1 LOP3.LUT R11, RZ, R17, RZ, 0x33, !PT ;  /* 0x00000011ff0b9212 */ /* 0x000fc800078e33ff */
[----:B------:R-:W-:Y:S01]  /*0de0*/  ISETP.NE.AND P1, PT, R11, RZ, PT ;  /* 0x000000ff0b00720c */ /* 0x000fe20003f25270 */
[----:B---3--:R-:W-:-:S12]  /*0df0*/  IMAD.WIDE R10, R9, 0x4, R2 ;  /* 0x00000004090a7825 */ /* 0x008fd800078e0202 */
[----:B------:R-:W-:-:S05]  /*0e00*/  @!P1 IMAD.MOV.U32 R13, RZ, RZ, 0x1 ;  /* 0x00000001ff0d9424 */ /* 0x000fca00078e00ff */
[----:B------:R1:W-:Y:S02]  /*0e10*/  @!P1 STG.E desc[UR8][R10.64], R13 ;  /* 0x0000000d0a009986 */ /* 0x0003e4000c101908 */
.L_x_11:
[----:B------:R-:W-:Y:S05]  /*0e20*/  BSYNC.RECONVERGENT B0 ;  /* 0x0000000000007941 */ /* 0x000fea0003800200 */
.L_x_10:
[----:B------:R-:W-:Y:S01]  /*0e30*/  VIADD R7, R7, 0x1 ;  /* 0x0000000107077836 */ /* 0x000fe20000000000 */
[----:B------:R-:W-:Y:S01]  /*0e40*/  IADD3 R9, PT, PT, R9, 0x1, RZ ;  /* 0x0000000109097810 */ /* 0x000fe20007ffe0ff */
[----:B------:R-:W-:Y:S01]  /*0e50*/  VIADD R6, R6, 0x1 ;  /* 0x0000000106067836 */ /* 0x000fe20000000000 */
[----:B------:R-:W-:Y:S06]  /*0e60*/  @P0 BRA `(.L_x_12) ;  /* 0xfffffffc00540947 */ /* 0x000fec000383ffff */
[----:B------:R-:W-:Y:S05]  /*0e70*/  EXIT ;  /* 0x000000000000794d */ /* 0x000fea0003800000 */
.L_x_13:
[----:B------:R-:W-:-:S00]  /*0e80*/  BRA `(.L_x_13) ;  /* 0xfffffffc00fc7947 */ /* 0x000fc0000383ffff */
[----:B------:R-:W-:-:S00]  /*0e90*/  NOP ;  /* 0x0000000000007918 */ /* 0x000fc00000000000 */
        /* <DEDUP_REMOVED lines=14> */
.L_x_14:


//--------------------- .nv.shared.reserved.0     --------------------------
	.section	.nv.shared.reserved.0,"aw",@nobits
	.weak		__nv_reservedSMEM_offset_0_alias
	.size		__nv_reservedSMEM_offset_0_alias, 0, 64
	.other		__nv_reservedSMEM_offset_0_alias,@"STO_CUDA_RESERVED_SHARED STV_DEFAULT"
__nv_reservedSMEM_offset_0_alias:
	.zero		0
	.zero		64


//--------------------- .nv.constant0._Z4initPiii --------------------------
	.section	.nv.constant0._Z4initPiii,"a",@progbits
	.sectionflags	@""
	.align	4
.nv.constant0._Z4initPiii:
	.zero		912


//--------------------- SYMBOLS --------------------------

	.type		.nv.reservedSmem.offset0,@object
	.size		.nv.reservedSmem.offset0,0x4
